//
// Generated by NVIDIA NVVM Compiler
//
// Compiler Build ID: CL-36424714
// Cuda compilation tools, release 13.0, V13.0.88
// Based on NVVM 20.0.0
//

.version 9.0
.target sm_100
.address_size 64

	// .globl	_Z8ddefaultPiS_i

.visible .entry _Z8ddefaultPiS_i(
	.param .u64 .ptr .align 1 _Z8ddefaultPiS_i_param_0,
	.param .u64 .ptr .align 1 _Z8ddefaultPiS_i_param_1,
	.param .u32 _Z8ddefaultPiS_i_param_2
)
{
	.reg .pred 	%p<7>;
	.reg .b32 	%r<33>;
	.reg .b64 	%rd<18>;

	ld.param.u64 	%rd3, [_Z8ddefaultPiS_i_param_0];
	ld.param.u64 	%rd4, [_Z8ddefaultPiS_i_param_1];
	ld.param.u32 	%r12, [_Z8ddefaultPiS_i_param_2];
	cvta.to.global.u64 	%rd1, %rd4;
	cvta.to.global.u64 	%rd2, %rd3;
	mov.u32 	%r13, %ctaid.x;
	mov.u32 	%r14, %ntid.x;
	mov.u32 	%r15, %tid.x;
	mad.lo.s32 	%r31, %r13, %r14, %r15;
	mov.u32 	%r16, %nctaid.x;
	mul.lo.s32 	%r2, %r14, %r16;
	setp.ge.s32 	%p1, %r31, %r12;
	@%p1 bra 	$L__BB0_7;
	add.s32 	%r17, %r31, %r2;
	max.s32 	%r18, %r12, %r17;
	setp.lt.s32 	%p2, %r17, %r12;
	selp.u32 	%r19, 1, 0, %p2;
	add.s32 	%r20, %r17, %r19;
	sub.s32 	%r21, %r18, %r20;
	div.u32 	%r22, %r21, %r2;
	add.s32 	%r3, %r22, %r19;
	and.b32  	%r23, %r3, 3;
	setp.eq.s32 	%p3, %r23, 3;
	@%p3 bra 	$L__BB0_4;
	add.s32 	%r24, %r3, 1;
	and.b32  	%r25, %r24, 3;
	neg.s32 	%r29, %r25;
$L__BB0_3:
	.pragma "nounroll";
	mul.wide.s32 	%rd5, %r31, 4;
	add.s64 	%rd6, %rd1, %rd5;
	add.s64 	%rd7, %rd2, %rd5;
	mov.b32 	%r26, -1;
	st.global.u32 	[%rd7], %r26;
	st.global.u32 	[%rd6], %r26;
	add.s32 	%r31, %r31, %r2;
	add.s32 	%r29, %r29, 1;
	setp.ne.s32 	%p4, %r29, 0;
	@%p4 bra 	$L__BB0_3;
$L__BB0_4:
	setp.lt.u32 	%p5, %r3, 3;
	@%p5 bra 	$L__BB0_7;
	mul.wide.s32 	%rd11, %r2, 4;
	shl.b32 	%r28, %r2, 2;
$L__BB0_6:
	mul.wide.s32 	%rd8, %r31, 4;
	add.s64 	%rd9, %rd2, %rd8;
	mov.b32 	%r27, -1;
	st.global.u32 	[%rd9], %r27;
	add.s64 	%rd10, %rd1, %rd8;
	st.global.u32 	[%rd10], %r27;
	add.s64 	%rd12, %rd9, %rd11;
	st.global.u32 	[%rd12], %r27;
	add.s64 	%rd13, %rd10, %rd11;
	st.global.u32 	[%rd13], %r27;
	add.s64 	%rd14, %rd12, %rd11;
	st.global.u32 	[%rd14], %r27;
	add.s64 	%rd15, %rd13, %rd11;
	st.global.u32 	[%rd15], %r27;
	add.s64 	%rd16, %rd14, %rd11;
	st.global.u32 	[%rd16], %r27;
	add.s64 	%rd17, %rd15, %rd11;
	st.global.u32 	[%rd17], %r27;
	add.s32 	%r31, %r28, %r31;
	setp.lt.s32 	%p6, %r31, %r12;
	@%p6 bra 	$L__BB0_6;
$L__BB0_7:
	ret;

}
	// .globl	_Z10bfs_kerneliPiS_S_S_PbS_S_iiS_S_
.visible .entry _Z10bfs_kerneliPiS_S_S_PbS_S_iiS_S_(
	.param .u32 _Z10bfs_kerneliPiS_S_S_PbS_S_iiS_S__param_0,
	.param .u64 .ptr .align 1 _Z10bfs_kerneliPiS_S_S_PbS_S_iiS_S__param_1,
	.param .u64 .ptr .align 1 _Z10bfs_kerneliPiS_S_S_PbS_S_iiS_S__param_2,
	.param .u64 .ptr .align 1 _Z10bfs_kerneliPiS_S_S_PbS_S_iiS_S__param_3,
	.param .u64 .ptr .align 1 _Z10bfs_kerneliPiS_S_S_PbS_S_iiS_S__param_4,
	.param .u64 .ptr .align 1 _Z10bfs_kerneliPiS_S_S_PbS_S_iiS_S__param_5,
	.param .u64 .ptr .align 1 _Z10bfs_kerneliPiS_S_S_PbS_S_iiS_S__param_6,
	.param .u64 .ptr .align 1 _Z10bfs_kerneliPiS_S_S_PbS_S_iiS_S__param_7,
	.param .u32 _Z10bfs_kerneliPiS_S_S_PbS_S_iiS_S__param_8,
	.param .u32 _Z10bfs_kerneliPiS_S_S_PbS_S_iiS_S__param_9,
	.param .u64 .ptr .align 1 _Z10bfs_kerneliPiS_S_S_PbS_S_iiS_S__param_10,
	.param .u64 .ptr .align 1 _Z10bfs_kerneliPiS_S_S_PbS_S_iiS_S__param_11
)
{
	.reg .pred 	%p<11>;
	.reg .b16 	%rs<3>;
	.reg .b32 	%r<27>;
	.reg .b64 	%rd<41>;

	ld.param.u32 	%r12, [_Z10bfs_kerneliPiS_S_S_PbS_S_iiS_S__param_0];
	ld.param.u64 	%rd19, [_Z10bfs_kerneliPiS_S_S_PbS_S_iiS_S__param_5];
	ld.param.u32 	%r14, [_Z10bfs_kerneliPiS_S_S_PbS_S_iiS_S__param_9];
	cvta.to.global.u64 	%rd1, %rd19;
	mov.u32 	%r15, %ctaid.x;
	mov.u32 	%r1, %ntid.x;
	mov.u32 	%r16, %tid.x;
	mad.lo.s32 	%r25, %r15, %r1, %r16;
	ld.global.u8 	%rs1, [%rd1];
	setp.ne.s16 	%p1, %rs1, 0;
	setp.ge.s32 	%p2, %r25, %r12;
	or.pred  	%p3, %p1, %p2;
	@%p3 bra 	$L__BB1_10;
	ld.param.u64 	%rd40, [_Z10bfs_kerneliPiS_S_S_PbS_S_iiS_S__param_11];
	ld.param.u64 	%rd39, [_Z10bfs_kerneliPiS_S_S_PbS_S_iiS_S__param_10];
	ld.param.u32 	%r24, [_Z10bfs_kerneliPiS_S_S_PbS_S_iiS_S__param_8];
	ld.param.u64 	%rd37, [_Z10bfs_kerneliPiS_S_S_PbS_S_iiS_S__param_6];
	ld.param.u64 	%rd36, [_Z10bfs_kerneliPiS_S_S_PbS_S_iiS_S__param_4];
	ld.param.u64 	%rd35, [_Z10bfs_kerneliPiS_S_S_PbS_S_iiS_S__param_3];
	ld.param.u64 	%rd34, [_Z10bfs_kerneliPiS_S_S_PbS_S_iiS_S__param_2];
	ld.param.u64 	%rd33, [_Z10bfs_kerneliPiS_S_S_PbS_S_iiS_S__param_1];
	add.s32 	%r3, %r24, 1;
	mov.u32 	%r17, %nctaid.x;
	mul.lo.s32 	%r4, %r1, %r17;
	cvta.to.global.u64 	%rd2, %rd33;
	cvta.to.global.u64 	%rd3, %rd34;
	cvta.to.global.u64 	%rd4, %rd37;
	cvta.to.global.u64 	%rd5, %rd35;
	cvta.to.global.u64 	%rd6, %rd40;
	cvta.to.global.u64 	%rd7, %rd39;
	cvta.to.global.u64 	%rd8, %rd36;
$L__BB1_2:
	ld.param.u64 	%rd38, [_Z10bfs_kerneliPiS_S_S_PbS_S_iiS_S__param_7];
	cvta.to.global.u64 	%rd20, %rd38;
	mul.wide.s32 	%rd21, %r25, 4;
	add.s64 	%rd22, %rd20, %rd21;
	ld.global.u32 	%r6, [%rd22];
	mul.wide.s32 	%rd23, %r6, 4;
	add.s64 	%rd9, %rd2, %rd23;
	ld.global.u32 	%r26, [%rd9];
	ld.global.u32 	%r18, [%rd9+4];
	setp.ge.s32 	%p4, %r26, %r18;
	@%p4 bra 	$L__BB1_9;
$L__BB1_3:
	mul.wide.s32 	%rd24, %r26, 4;
	add.s64 	%rd25, %rd3, %rd24;
	ld.global.u32 	%r9, [%rd25];
	mul.wide.s32 	%rd26, %r9, 4;
	add.s64 	%rd10, %rd4, %rd26;
	ld.global.u32 	%r19, [%rd10];
	setp.ne.s32 	%p5, %r19, -1;
	@%p5 bra 	$L__BB1_8;
	mul.wide.s32 	%rd27, %r26, 4;
	add.s64 	%rd28, %rd5, %rd27;
	ld.global.u32 	%r20, [%rd28];
	setp.lt.s32 	%p6, %r20, 1;
	@%p6 bra 	$L__BB1_8;
	atom.relaxed.global.cas.b32 	%r21, [%rd10], -1, %r3;
	setp.ne.s32 	%p7, %r21, -1;
	@%p7 bra 	$L__BB1_8;
	atom.global.add.u32 	%r22, [%rd6], 1;
	mul.wide.s32 	%rd29, %r22, 4;
	add.s64 	%rd30, %rd7, %rd29;
	st.global.u32 	[%rd30], %r9;
	mul.wide.s32 	%rd31, %r9, 4;
	add.s64 	%rd32, %rd8, %rd31;
	st.global.u32 	[%rd32], %r6;
	setp.ne.s32 	%p8, %r9, %r14;
	@%p8 bra 	$L__BB1_8;
	mov.b16 	%rs2, 1;
	st.global.u8 	[%rd1], %rs2;
	bra.uni 	$L__BB1_10;
$L__BB1_8:
	add.s32 	%r26, %r26, 1;
	ld.global.u32 	%r23, [%rd9+4];
	setp.lt.s32 	%p9, %r26, %r23;
	@%p9 bra 	$L__BB1_3;
$L__BB1_9:
	add.s32 	%r25, %r25, %r4;
	setp.lt.s32 	%p10, %r25, %r12;
	@%p10 bra 	$L__BB1_2;
$L__BB1_10:
	ret;

}


// ===== COMPILED SASS (sm_100) =====

	.target	sm_100

	.elftype	@"ET_EXEC"


//--------------------- .note.nv.tkinfo           --------------------------
	.section	.note.nv.tkinfo,"",@"SHT_NOTE"
	.sectionflags	@"SHF_NOTE_NV_TKINFO"
	.tkinfo
        /*0018*/ 	.word	0x00000002
        /*0030*/ 	.string	""
        /*0030*/ 	.string	"ptxas"
        /*0030*/ 	.string	"Cuda compilation tools, release 13.0, V13.0.88"
        /*0030*/ 	.string	"Build cuda_13.0.r13.0/compiler.36424714_0"
        /*0030*/ 	.string	"-arch sm_100 -m 64 "



//--------------------- .note.nv.cuinfo           --------------------------
	.section	.note.nv.cuinfo,"",@"SHT_NOTE"
	.sectionflags	@"SHF_NOTE_NV_CUINFO"
        /*0018*/ 	.short	0x0002
        /*001a*/ 	.short	0x0064
        /*001c*/ 	.short	0x0082
	.zero		2


//--------------------- .nv.info                  --------------------------
	.section	.nv.info,"",@"SHT_CUDA_INFO"
	.align	4


	//----- nvinfo : EIATTR_REGCOUNT
	.align		4
        /*0000*/ 	.byte	0x04, 0x2f
        /*0002*/ 	.short	(.L_1 - .L_0)
	.align		4
.L_0:
        /*0004*/ 	.word	index@(_Z8ddefaultPiS_i)
        /*0008*/ 	.word	0x0000001c


	//----- nvinfo : EIATTR_FRAME_SIZE
	.align		4
.L_1:
        /*000c*/ 	.byte	0x04, 0x11
        /*000e*/ 	.short	(.L_3 - .L_2)
	.align		4
.L_2:
        /*0010*/ 	.word	index@(_Z8ddefaultPiS_i)
        /*0014*/ 	.word	0x00000000


	//----- nvinfo : EIATTR_REGCOUNT
	.align		4
.L_3:
        /*0018*/ 	.byte	0x04, 0x2f
        /*001a*/ 	.short	(.L_5 - .L_4)
	.align		4
.L_4:
        /*001c*/ 	.word	index@(_Z10bfs_kerneliPiS_S_S_PbS_S_iiS_S_)
        /*0020*/ 	.word	0x00000020


	//----- nvinfo : EIATTR_FRAME_SIZE
	.align		4
.L_5:
        /*0024*/ 	.byte	0x04, 0x11
        /*0026*/ 	.short	(.L_7 - .L_6)
	.align		4
.L_6:
        /*0028*/ 	.word	index@(_Z10bfs_kerneliPiS_S_S_PbS_S_iiS_S_)
        /*002c*/ 	.word	0x00000000


	//----- nvinfo : EIATTR_MIN_STACK_SIZE
	.align		4
.L_7:
        /*0030*/ 	.byte	0x04, 0x12
        /*0032*/ 	.short	(.L_9 - .L_8)
	.align		4
.L_8:
        /*0034*/ 	.word	index@(_Z10bfs_kerneliPiS_S_S_PbS_S_iiS_S_)
        /*0038*/ 	.word	0x00000000


	//----- nvinfo : EIATTR_MIN_STACK_SIZE
	.align		4
.L_9:
        /*003c*/ 	.byte	0x04, 0x12
        /*003e*/ 	.short	(.L_11 - .L_10)
	.align		4
.L_10:
        /*0040*/ 	.word	index@(_Z8ddefaultPiS_i)
        /*0044*/ 	.word	0x00000000
.L_11:


//--------------------- .nv.compat                --------------------------
	.section	.nv.compat,"",@"SHT_CUDA_COMPAT_INFO"
	.align	4
        /*0000*/ 	.byte	0x02, 0x09, 0x00, 0x00, 0x02, 0x02, 0x01, 0x00, 0x02, 0x05, 0x05, 0x00, 0x03, 0x07, 0x01, 0x01
        /*0010*/ 	.byte	0x02, 0x03, 0x00, 0x00, 0x02, 0x06, 0x01, 0x00, 0x04, 0x0b, 0x08, 0x00, 0x09, 0x00, 0x00, 0x00
        /*0020*/ 	.byte	0x00, 0x00, 0x00, 0x00


//--------------------- .nv.info._Z10bfs_kerneliPiS_S_S_PbS_S_iiS_S_ --------------------------
	.section	.nv.info._Z10bfs_kerneliPiS_S_S_PbS_S_iiS_S_,"",@"SHT_CUDA_INFO"
	.sectionflags	@""
	.align	4


	//----- nvinfo : EIATTR_CUDA_API_VERSION
	.align		4
        /*0000*/ 	.byte	0x04, 0x37
        /*0002*/ 	.short	(.L_13 - .L_12)
.L_12:
        /*0004*/ 	.word	0x00000082


	//----- nvinfo : EIATTR_KPARAM_INFO
	.align		4
.L_13:
        /*0008*/ 	.byte	0x04, 0x17
        /*000a*/ 	.short	(.L_15 - .L_14)
.L_14:
        /*000c*/ 	.word	0x00000000
        /*0010*/ 	.short	0x000b
        /*0012*/ 	.short	0x0050
        /*0014*/ 	.byte	0x00, 0xf5, 0x21, 0x00


	//----- nvinfo : EIATTR_KPARAM_INFO
	.align		4
.L_15:
        /*0018*/ 	.byte	0x04, 0x17
        /*001a*/ 	.short	(.L_17 - .L_16)
.L_16:
        /*001c*/ 	.word	0x00000000
        /*0020*/ 	.short	0x000a
        /*0022*/ 	.short	0x0048
        /*0024*/ 	.byte	0x00, 0xf5, 0x21, 0x00


	//----- nvinfo : EIATTR_KPARAM_INFO
	.align		4
.L_17:
        /*0028*/ 	.byte	0x04, 0x17
        /*002a*/ 	.short	(.L_19 - .L_18)
.L_18:
        /*002c*/ 	.word	0x00000000
        /*0030*/ 	.short	0x0009
        /*0032*/ 	.short	0x0044
        /*0034*/ 	.byte	0x00, 0xf0, 0x11, 0x00


	//----- nvinfo : EIATTR_KPARAM_INFO
	.align		4
.L_19:
        /*0038*/ 	.byte	0x04, 0x17
        /*003a*/ 	.short	(.L_21 - .L_20)
.L_20:
        /*003c*/ 	.word	0x00000000
        /*0040*/ 	.short	0x0008
        /*0042*/ 	.short	0x0040
        /*0044*/ 	.byte	0x00, 0xf0, 0x11, 0x00


	//----- nvinfo : EIATTR_KPARAM_INFO
	.align		4
.L_21:
        /*0048*/ 	.byte	0x04, 0x17
        /*004a*/ 	.short	(.L_23 - .L_22)
.L_22:
        /*004c*/ 	.word	0x00000000
        /*0050*/ 	.short	0x0007
        /*0052*/ 	.short	0x0038
        /*0054*/ 	.byte	0x00, 0xf5, 0x21, 0x00


	//----- nvinfo : EIATTR_KPARAM_INFO
	.align		4
.L_23:
        /*0058*/ 	.byte	0x04, 0x17
        /*005a*/ 	.short	(.L_25 - .L_24)
.L_24:
        /*005c*/ 	.word	0x00000000
        /*0060*/ 	.short	0x0006
        /*0062*/ 	.short	0x0030
        /*0064*/ 	.byte	0x00, 0xf5, 0x21, 0x00


	//----- nvinfo : EIATTR_KPARAM_INFO
	.align		4
.L_25:
        /*0068*/ 	.byte	0x04, 0x17
        /*006a*/ 	.short	(.L_27 - .L_26)
.L_26:
        /*006c*/ 	.word	0x00000000
        /*0070*/ 	.short	0x0005
        /*0072*/ 	.short	0x0028
        /*0074*/ 	.byte	0x00, 0xf5, 0x21, 0x00


	//----- nvinfo : EIATTR_KPARAM_INFO
	.align		4
.L_27:
        /*0078*/ 	.byte	0x04, 0x17
        /*007a*/ 	.short	(.L_29 - .L_28)
.L_28:
        /*007c*/ 	.word	0x00000000
        /*0080*/ 	.short	0x0004
        /*0082*/ 	.short	0x0020
        /*0084*/ 	.byte	0x00, 0xf5, 0x21, 0x00


	//----- nvinfo : EIATTR_KPARAM_INFO
	.align		4
.L_29:
        /*0088*/ 	.byte	0x04, 0x17
        /*008a*/ 	.short	(.L_31 - .L_30)
.L_30:
        /*008c*/ 	.word	0x00000000
        /*0090*/ 	.short	0x0003
        /*0092*/ 	.short	0x0018
        /*0094*/ 	.byte	0x00, 0xf5, 0x21, 0x00


	//----- nvinfo : EIATTR_KPARAM_INFO
	.align		4
.L_31:
        /*0098*/ 	.byte	0x04, 0x17
        /*009a*/ 	.short	(.L_33 - .L_32)
.L_32:
        /*009c*/ 	.word	0x00000000
        /*00a0*/ 	.short	0x0002
        /*00a2*/ 	.short	0x0010
        /*00a4*/ 	.byte	0x00, 0xf5, 0x21, 0x00


	//----- nvinfo : EIATTR_KPARAM_INFO
	.align		4
.L_33:
        /*00a8*/ 	.byte	0x04, 0x17
        /*00aa*/ 	.short	(.L_35 - .L_34)
.L_34:
        /*00ac*/ 	.word	0x00000000
        /*00b0*/ 	.short	0x0001
        /*00b2*/ 	.short	0x0008
        /*00b4*/ 	.byte	0x00, 0xf5, 0x21, 0x00


	//----- nvinfo : EIATTR_KPARAM_INFO
	.align		4
.L_35:
        /*00b8*/ 	.byte	0x04, 0x17
        /*00ba*/ 	.short	(.L_37 - .L_36)
.L_36:
        /*00bc*/ 	.word	0x00000000
        /*00c0*/ 	.short	0x0000
        /*00c2*/ 	.short	0x0000
        /*00c4*/ 	.byte	0x00, 0xf0, 0x11, 0x00


	//----- nvinfo : EIATTR_SPARSE_MMA_MASK
	.align		4
.L_37:
        /*00c8*/ 	.byte	0x03, 0x50
        /*00ca*/ 	.short	0x0000


	//----- nvinfo : EIATTR_MAXREG_COUNT
	.align		4
        /*00cc*/ 	.byte	0x03, 0x1b
        /*00ce*/ 	.short	0x00ff


	//----- nvinfo : EIATTR_MERCURY_ISA_VERSION
	.align		4
        /*00d0*/ 	.byte	0x03, 0x5f
        /*00d2*/ 	.short	0x0101


	//----- nvinfo : EIATTR_INT_WARP_WIDE_INSTR_OFFSETS
	.align		4
        /*00d4*/ 	.byte	0x04, 0x31
        /*00d6*/ 	.short	(.L_39 - .L_38)


	//   ....[0]....
.L_38:
        /*00d8*/ 	.word	0x00000310


	//   ....[1]....
        /*00dc*/ 	.word	0x000003c0


	//----- nvinfo : EIATTR_VRC_CTA_INIT_COUNT
	.align		4
.L_39:
        /*00e0*/ 	.byte	0x02, 0x4a
	.zero		1
	.zero		1


	//----- nvinfo : EIATTR_EXIT_INSTR_OFFSETS
	.align		4
        /*00e4*/ 	.byte	0x04, 0x1c
        /*00e6*/ 	.short	(.L_41 - .L_40)


	//   ....[0]....
.L_40:
        /*00e8*/ 	.word	0x000000b0


	//   ....[1]....
        /*00ec*/ 	.word	0x000004c0


	//   ....[2]....
        /*00f0*/ 	.word	0x00000500


	//----- nvinfo : EIATTR_CRS_STACK_SIZE
	.align		4
.L_41:
        /*00f4*/ 	.byte	0x04, 0x1e
        /*00f6*/ 	.short	(.L_43 - .L_42)
.L_42:
        /*00f8*/ 	.word	0x00000000


	//----- nvinfo : EIATTR_CBANK_PARAM_SIZE
	.align		4
.L_43:
        /*00fc*/ 	.byte	0x03, 0x19
        /*00fe*/ 	.short	0x0058


	//----- nvinfo : EIATTR_PARAM_CBANK
	.align		4
        /*0100*/ 	.byte	0x04, 0x0a
        /*0102*/ 	.short	(.L_45 - .L_44)
	.align		4
.L_44:
        /*0104*/ 	.word	index@(.nv.constant0._Z10bfs_kerneliPiS_S_S_PbS_S_iiS_S_)
        /*0108*/ 	.short	0x0380
        /*010a*/ 	.short	0x0058


	//----- nvinfo : EIATTR_SW_WAR
	.align		4
.L_45:
        /*010c*/ 	.byte	0x04, 0x36
        /*010e*/ 	.short	(.L_47 - .L_46)
.L_46:
        /*0110*/ 	.word	0x00000008
.L_47:


//--------------------- .nv.info._Z8ddefaultPiS_i --------------------------
	.section	.nv.info._Z8ddefaultPiS_i,"",@"SHT_CUDA_INFO"
	.sectionflags	@""
	.align	4


	//----- nvinfo : EIATTR_CUDA_API_VERSION
	.align		4
        /*0000*/ 	.byte	0x04, 0x37
        /*0002*/ 	.short	(.L_49 - .L_48)
.L_48:
        /*0004*/ 	.word	0x00000082


	//----- nvinfo : EIATTR_KPARAM_INFO
	.align		4
.L_49:
        /*0008*/ 	.byte	0x04, 0x17
        /*000a*/ 	.short	(.L_51 - .L_50)
.L_50:
        /*000c*/ 	.word	0x00000000
        /*0010*/ 	.short	0x0002
        /*0012*/ 	.short	0x0010
        /*0014*/ 	.byte	0x00, 0xf0, 0x11, 0x00


	//----- nvinfo : EIATTR_KPARAM_INFO
	.align		4
.L_51:
        /*0018*/ 	.byte	0x04, 0x17
        /*001a*/ 	.short	(.L_53 - .L_52)
.L_52:
        /*001c*/ 	.word	0x00000000
        /*0020*/ 	.short	0x0001
        /*0022*/ 	.short	0x0008
        /*0024*/ 	.byte	0x00, 0xf5, 0x21, 0x00


	//----- nvinfo : EIATTR_KPARAM_INFO
	.align		4
.L_53:
        /*0028*/ 	.byte	0x04, 0x17
        /*002a*/ 	.short	(.L_55 - .L_54)
.L_54:
        /*002c*/ 	.word	0x00000000
        /*0030*/ 	.short	0x0000
        /*0032*/ 	.short	0x0000
        /*0034*/ 	.byte	0x00, 0xf5, 0x21, 0x00


	//----- nvinfo : EIATTR_SPARSE_MMA_MASK
	.align		4
.L_55:
        /*0038*/ 	.byte	0x03, 0x50
        /*003a*/ 	.short	0x0000


	//----- nvinfo : EIATTR_MAXREG_COUNT
	.align		4
        /*003c*/ 	.byte	0x03, 0x1b
        /*003e*/ 	.short	0x00ff


	//----- nvinfo : EIATTR_MERCURY_ISA_VERSION
	.align		4
        /*0040*/ 	.byte	0x03, 0x5f
        /*0042*/ 	.short	0x0101


	//----- nvinfo : EIATTR_VRC_CTA_INIT_COUNT
	.align		4
        /*0044*/ 	.byte	0x02, 0x4a
	.zero		1
	.zero		1


	//----- nvinfo : EIATTR_EXIT_INSTR_OFFSETS
	.align		4
        /*0048*/ 	.byte	0x04, 0x1c
        /*004a*/ 	.short	(.L_57 - .L_56)


	//   ....[0]....
.L_56:
        /*004c*/ 	.word	0x00000090


	//   ....[1]....
        /*0050*/ 	.word	0x00000390


	//   ....[2]....
        /*0054*/ 	.word	0x000004e0


	//----- nvinfo : EIATTR_CRS_STACK_SIZE
	.align		4
.L_57:
        /*0058*/ 	.byte	0x04, 0x1e
        /*005a*/ 	.short	(.L_59 - .L_58)
.L_58:
        /*005c*/ 	.word	0x00000000


	//----- nvinfo : EIATTR_CBANK_PARAM_SIZE
	.align		4
.L_59:
        /*0060*/ 	.byte	0x03, 0x19
        /*0062*/ 	.short	0x0014


	//----- nvinfo : EIATTR_PARAM_CBANK
	.align		4
        /*0064*/ 	.byte	0x04, 0x0a
        /*0066*/ 	.short	(.L_61 - .L_60)
	.align		4
.L_60:
        /*0068*/ 	.word	index@(.nv.constant0._Z8ddefaultPiS_i)
        /*006c*/ 	.short	0x0380
        /*006e*/ 	.short	0x0014


	//----- nvinfo : EIATTR_SW_WAR
	.align		4
.L_61:
        /*0070*/ 	.byte	0x04, 0x36
        /*0072*/ 	.short	(.L_63 - .L_62)
.L_62:
        /*0074*/ 	.word	0x00000008
.L_63:


//--------------------- .nv.callgraph             --------------------------
	.section	.nv.callgraph,"",@"SHT_CUDA_CALLGRAPH"
	.align	4
	.sectionentsize	8
	.align		4
        /*0000*/ 	.word	0x00000000
	.align		4
        /*0004*/ 	.word	0xffffffff
	.align		4
        /*0008*/ 	.word	0x00000000
	.align		4
        /*000c*/ 	.word	0xfffffffe
	.align		4
        /*0010*/ 	.word	0x00000000
	.align		4
        /*0014*/ 	.word	0xfffffffd
	.align		4
        /*0018*/ 	.word	0x00000000
	.align		4
        /*001c*/ 	.word	0xfffffffc


//--------------------- .text._Z10bfs_kerneliPiS_S_S_PbS_S_iiS_S_ --------------------------
	.section	.text._Z10bfs_kerneliPiS_S_S_PbS_S_iiS_S_,"ax",@progbits
	.align	128
        .global         _Z10bfs_kerneliPiS_S_S_PbS_S_iiS_S_
        .type           _Z10bfs_kerneliPiS_S_S_PbS_S_iiS_S_,@function
        .size           _Z10bfs_kerneliPiS_S_S_PbS_S_iiS_S_,(.L_x_13 - _Z10bfs_kerneliPiS_S_S_PbS_S_iiS_S_)
        .other          _Z10bfs_kerneliPiS_S_S_PbS_S_iiS_S_,@"STO_CUDA_ENTRY STV_DEFAULT"
_Z10bfs_kerneliPiS_S_S_PbS_S_iiS_S_:
.text._Z10bfs_kerneliPiS_S_S_PbS_S_iiS_S_:
[----:B------:R-:W-:Y:S08]  /*0000*/  LDC R1, c[0x0][0x37c] ;  /* 0x0000df00ff017b82 */ /* 0x000ff00000000800 */
[----:B------:R-:W0:Y:S01]  /*0010*/  LDC.64 R2, c[0x0][0x3a8] ;  /* 0x0000ea00ff027b82 */ /* 0x000e220000000a00 */
[----:B------:R-:W0:Y:S01]  /*0020*/  LDCU.64 UR4, c[0x0][0x358] ;  /* 0x00006b00ff0477ac */ /* 0x000e220008000a00 */
[----:B------:R-:W1:Y:S01]  /*0030*/  S2R R0, SR_TID.X ;  /* 0x0000000000007919 */ /* 0x000e620000002100 */
[----:B------:R-:W2:Y:S01]  /*0040*/  LDCU UR7, c[0x0][0x380] ;  /* 0x00007000ff0777ac */ /* 0x000ea20008000800 */
[----:B0-----:R-:W3:Y:S04]  /*0050*/  LDG.E.U8 R2, desc[UR4][R2.64] ;  /* 0x0000000402027981 */ /* 0x001ee8000c1e1100 */
[----:B------:R-:W1:Y:S08]  /*0060*/  S2UR UR6, SR_CTAID.X ;  /* 0x00000000000679c3 */ /* 0x000e700000002500 */
[----:B------:R-:W1:Y:S02]  /*0070*/  LDC R17, c[0x0][0x360] ;  /* 0x0000d800ff117b82 */ /* 0x000e640000000800 */
[----:B-1----:R-:W-:-:S05]  /*0080*/  IMAD R0, R17, UR6, R0 ;  /* 0x0000000611007c24 */ /* 0x002fca000f8e0200 */
[----:B--2---:R-:W-:-:S04]  /*0090*/  ISETP.GE.AND P0, PT, R0, UR7, PT ;  /* 0x0000000700007c0c */ /* 0x004fc8000bf06270 */
[----:B---3--:R-:W-:-:S13]  /*00a0*/  ISETP.NE.OR P0, PT, R2, RZ, P0 ;  /* 0x000000ff0200720c */ /* 0x008fda0000705670 */
[----:B------:R-:W-:Y:S05]  /*00b0*/  @P0 EXIT ;  /* 0x000000000000094d */ /* 0x000fea0003800000 */
[----:B------:R-:W0:Y:S01]  /*00c0*/  LDC R3, c[0x0][0x3c0] ;  /* 0x0000f000ff037b82 */ /* 0x000e220000000800 */
[----:B------:R-:W1:Y:S01]  /*00d0*/  LDCU UR6, c[0x0][0x370] ;  /* 0x00006e00ff0677ac */ /* 0x000e620008000800 */
[----:B------:R-:W2:Y:S01]  /*00e0*/  LDCU UR7, c[0x0][0x3c4] ;  /* 0x00007880ff0777ac */ /* 0x000ea20008000800 */
[----:B-1----:R-:W-:Y:S02]  /*00f0*/  IMAD R17, R17, UR6, RZ ;  /* 0x0000000611117c24 */ /* 0x002fe4000f8e02ff */
[----:B0-2---:R-:W-:-:S07]  /*0100*/  VIADD R3, R3, 0x1 ;  /* 0x0000000103037836 */ /* 0x005fce0000000000 */
.L_x_6:
[----:B0-----:R-:W0:Y:S08]  /*0110*/  LDC.64 R6, c[0x0][0x3b8] ;  /* 0x0000ee00ff067b82 */ /* 0x001e300000000a00 */
[----:B------:R-:W1:Y:S01]  /*0120*/  LDC.64 R4, c[0x0][0x388] ;  /* 0x0000e200ff047b82 */ /* 0x000e620000000a00 */
[----:B0-----:R-:W-:-:S05]  /*0130*/  IMAD.WIDE R6, R0, 0x4, R6 ;  /* 0x0000000400067825 */ /* 0x001fca00078e0206 */
[----:B------:R-:W1:Y:S02]  /*0140*/  LDG.E R16, desc[UR4][R6.64] ;  /* 0x0000000406107981 */ /* 0x000e64000c1e1900 */
[----:B-1----:R-:W-:-:S05]  /*0150*/  IMAD.WIDE R4, R16, 0x4, R4 ;  /* 0x0000000410047825 */ /* 0x002fca00078e0204 */
[----:B--2---:R-:W2:Y:S04]  /*0160*/  LDG.E R19, desc[UR4][R4.64] ;  /* 0x0000000404137981 */ /* 0x004ea8000c1e1900 */
[----:B------:R-:W2:Y:S01]  /*0170*/  LDG.E R2, desc[UR4][R4.64+0x4] ;  /* 0x0000040404027981 */ /* 0x000ea2000c1e1900 */
[----:B------:R-:W-:Y:S01]  /*0180*/  BSSY B0, `(.L_x_0) ;  /* 0x000002f000007945 */ /* 0x000fe20003800000 */
[----:B--2---:R-:W-:-:S13]  /*0190*/  ISETP.GE.AND P0, PT, R19, R2, PT ;  /* 0x000000021300720c */ /* 0x004fda0003f06270 */
[----:B---34-:R-:W-:Y:S05]  /*01a0*/  @P0 BRA `(.L_x_1) ;  /* 0x0000000000b00947 */ /* 0x018fea0003800000 */
[----:B------:R-:W0:Y:S08]  /*01b0*/  LDC.64 R6, c[0x0][0x390] ;  /* 0x0000e400ff067b82 */ /* 0x000e300000000a00 */
[----:B------:R-:W1:Y:S08]  /*01c0*/  LDC.64 R8, c[0x0][0x3b0] ;  /* 0x0000ec00ff087b82 */ /* 0x000e700000000a00 */
[----:B------:R-:W2:Y:S08]  /*01d0*/  LDC.64 R10, c[0x0][0x398] ;  /* 0x0000e600ff0a7b82 */ /* 0x000eb00000000a00 */
[----:B------:R-:W3:Y:S08]  /*01e0*/  LDC.64 R12, c[0x0][0x3c8] ;  /* 0x0000f200ff0c7b82 */ /* 0x000ef00000000a00 */
[----:B------:R-:W4:Y:S02]  /*01f0*/  LDC.64 R14, c[0x0][0x3a0] ;  /* 0x0000e800ff0e7b82 */ /* 0x000f240000000a00 */
.L_x_5:
[----:B0-----:R-:W-:-:S06]  /*0200*/  IMAD.WIDE R20, R19, 0x4, R6 ;  /* 0x0000000413147825 */ /* 0x001fcc00078e0206 */
[----:B------:R-:W1:Y:S02]  /*0210*/  LDG.E R21, desc[UR4][R20.64] ;  /* 0x0000000414157981 */ /* 0x000e64000c1e1900 */
[----:B-1----:R-:W-:-:S05]  /*0220*/  IMAD.WIDE R22, R21, 0x4, R8 ;  /* 0x0000000415167825 */ /* 0x002fca00078e0208 */
[----:B------:R-:W5:Y:S01]  /*0230*/  LDG.E R2, desc[UR4][R22.64] ;  /* 0x0000000416027981 */ /* 0x000f62000c1e1900 */
[----:B------:R-:W-:Y:S05]  /*0240*/  YIELD ;  /* 0x0000000000007946 */ /* 0x000fea0003800000 */
[----:B------:R-:W-:Y:S01]  /*0250*/  BSSY.RECONVERGENT B1, `(.L_x_2) ;  /* 0x000001d000017945 */ /* 0x000fe20003800200 */
[----:B-----5:R-:W-:-:S13]  /*0260*/  ISETP.NE.AND P0, PT, R2, -0x1, PT ;  /* 0xffffffff0200780c */ /* 0x020fda0003f05270 */
[----:B------:R-:W-:Y:S05]  /*0270*/  @P0 BRA `(.L_x_3) ;  /* 0x0000000000680947 */ /* 0x000fea0003800000 */
[----:B--2---:R-:W-:-:S06]  /*0280*/  IMAD.WIDE R24, R19, 0x4, R10 ;  /* 0x0000000413187825 */ /* 0x004fcc00078e020a */
[----:B------:R-:W2:Y:S02]  /*0290*/  LDG.E R24, desc[UR4][R24.64] ;  /* 0x0000000418187981 */ /* 0x000ea4000c1e1900 */
[----:B--2---:R-:W-:-:S13]  /*02a0*/  ISETP.GE.AND P0, PT, R24, 0x1, PT ;  /* 0x000000011800780c */ /* 0x004fda0003f06270 */
[----:B------:R-:W-:Y:S05]  /*02b0*/  @!P0 BRA `(.L_x_3) ;  /* 0x0000000000588947 */ /* 0x000fea0003800000 */
[----:B------:R-:W-:-:S06]  /*02c0*/  IMAD.MOV.U32 R2, RZ, RZ, -0x1 ;  /* 0xffffffffff027424 */ /* 0x000fcc00078e00ff */
[----:B------:R-:W2:Y:S02]  /*02d0*/  ATOMG.E.CAS.STRONG.GPU PT, R2, [R22], R2, R3 ;  /* 0x00000002160273a9 */ /* 0x000ea400001ee103 */
[----:B--2---:R-:W-:-:S13]  /*02e0*/  ISETP.NE.AND P0, PT, R2, -0x1, PT ;  /* 0xffffffff0200780c */ /* 0x004fda0003f05270 */
[----:B------:R-:W-:Y:S05]  /*02f0*/  @P0 BRA `(.L_x_3) ;  /* 0x0000000000480947 */ /* 0x000fea0003800000 */
[----:B------:R-:W0:Y:S01]  /*0300*/  S2R R25, SR_LANEID ;  /* 0x0000000000197919 */ /* 0x000e220000000000 */
[----:B------:R-:W-:Y:S01]  /*0310*/  VOTEU.ANY UR6, UPT, PT ;  /* 0x0000000000067886 */ /* 0x000fe200038e0100 */
[----:B------:R-:W1:Y:S01]  /*0320*/  LDC.64 R22, c[0x0][0x3d0] ;  /* 0x0000f400ff167b82 */ /* 0x000e620000000a00 */
[----:B------:R-:W0:Y:S08]  /*0330*/  FLO.U32 R2, UR6 ;  /* 0x0000000600027d00 */ /* 0x000e3000080e0000 */
[----:B------:R-:W1:Y:S01]  /*0340*/  POPC R29, UR6 ;  /* 0x00000006001d7d09 */ /* 0x000e620008000000 */
[----:B0-----:R-:W-:-:S13]  /*0350*/  ISETP.EQ.U32.AND P0, PT, R2, R25, PT ;  /* 0x000000190200720c */ /* 0x001fda0003f02070 */
[----:B-1----:R-:W2:Y:S01]  /*0360*/  @P0 ATOMG.E.ADD.STRONG.GPU PT, R23, desc[UR4][R22.64], R29 ;  /* 0x8000001d161709a8 */ /* 0x002ea200081ef104 */
[C---:B----4-:R-:W-:Y:S01]  /*0370*/  IMAD.WIDE R26, R21.reuse, 0x4, R14 ;  /* 0x00000004151a7825 */ /* 0x050fe200078e020e */
[----:B------:R-:W-:Y:S01]  /*0380*/  ISETP.NE.AND P0, PT, R21, UR7, PT ;  /* 0x0000000715007c0c */ /* 0x000fe2000bf05270 */
[----:B------:R-:W0:Y:S02]  /*0390*/  S2R R18, SR_LTMASK ;  /* 0x0000000000127919 */ /* 0x000e240000003900 */
[----:B0-----:R-:W-:-:S06]  /*03a0*/  LOP3.LUT R18, R18, UR6, RZ, 0xc0, !PT ;  /* 0x0000000612127c12 */ /* 0x001fcc000f8ec0ff */
[----:B------:R-:W0:Y:S01]  /*03b0*/  POPC R18, R18 ;  /* 0x0000001200127309 */ /* 0x000e220000000000 */
[----:B--2---:R-:W0:Y:S02]  /*03c0*/  SHFL.IDX PT, R25, R23, R2, 0x1f ;  /* 0x00001f0217197589 */ /* 0x004e2400000e0000 */
[----:B0-----:R-:W-:-:S05]  /*03d0*/  IADD3 R25, PT, PT, R25, R18, RZ ;  /* 0x0000001219197210 */ /* 0x001fca0007ffe0ff */
[----:B---3--:R-:W-:-:S05]  /*03e0*/  IMAD.WIDE R24, R25, 0x4, R12 ;  /* 0x0000000419187825 */ /* 0x008fca00078e020c */
[----:B------:R0:W-:Y:S04]  /*03f0*/  STG.E desc[UR4][R24.64], R21 ;  /* 0x0000001518007986 */ /* 0x0001e8000c101904 */
[----:B------:R0:W-:Y:S01]  /*0400*/  STG.E desc[UR4][R26.64], R16 ;  /* 0x000000101a007986 */ /* 0x0001e2000c101904 */
[----:B------:R-:W-:Y:S05]  /*0410*/  @!P0 BRA `(.L_x_4) ;  /* 0x00000000002c8947 */ /* 0x000fea0003800000 */
.L_x_3:
[----:B------:R-:W-:Y:S05]  /*0420*/  BSYNC.RECONVERGENT B1 ;  /* 0x0000000000017941 */ /* 0x000fea0003800200 */
.L_x_2:
[----:B------:R-:W5:Y:S01]  /*0430*/  LDG.E R2, desc[UR4][R4.64+0x4] ;  /* 0x0000040404027981 */ /* 0x000f62000c1e1900 */
[----:B------:R-:W-:-:S05]  /*0440*/  VIADD R19, R19, 0x1 ;  /* 0x0000000113137836 */ /* 0x000fca0000000000 */
[----:B-----5:R-:W-:-:S13]  /*0450*/  ISETP.GE.AND P0, PT, R19, R2, PT ;  /* 0x000000021300720c */ /* 0x020fda0003f06270 */
[----:B------:R-:W-:Y:S05]  /*0460*/  @!P0 BRA `(.L_x_5) ;  /* 0xfffffffc00648947 */ /* 0x000fea000383ffff */
.L_x_1:
[----:B------:R-:W-:Y:S05]  /*0470*/  BSYNC B0 ;  /* 0x0000000000007941 */ /* 0x000fea0003800000 */
.L_x_0:
[----:B------:R-:W1:Y:S01]  /*0480*/  LDCU UR6, c[0x0][0x380] ;  /* 0x00007000ff0677ac */ /* 0x000e620008000800 */
[----:B------:R-:W-:-:S04]  /*0490*/  IADD3 R0, PT, PT, R17, R0, RZ ;  /* 0x0000000011007210 */ /* 0x000fc80007ffe0ff */
[----:B-1----:R-:W-:-:S13]  /*04a0*/  ISETP.GE.AND P0, PT, R0, UR6, PT ;  /* 0x0000000600007c0c */ /* 0x002fda000bf06270 */
[----:B------:R-:W-:Y:S05]  /*04b0*/  @!P0 BRA `(.L_x_6) ;  /* 0xfffffffc00148947 */ /* 0x000fea000383ffff */
[----:B------:R-:W-:Y:S05]  /*04c0*/  EXIT ;  /* 0x000000000000794d */ /* 0x000fea0003800000 */
.L_x_4:
[----:B------:R-:W1:Y:S01]  /*04d0*/  LDC.64 R2, c[0x0][0x3a8] ;  /* 0x0000ea00ff027b82 */ /* 0x000e620000000a00 */
[----:B------:R-:W-:-:S05]  /*04e0*/  IMAD.MOV.U32 R0, RZ, RZ, 0x1 ;  /* 0x00000001ff007424 */ /* 0x000fca00078e00ff */
[----:B-1----:R-:W-:Y:S01]  /*04f0*/  STG.E.U8 desc[UR4][R2.64], R0 ;  /* 0x0000000002007986 */ /* 0x002fe2000c101104 */
[----:B------:R-:W-:Y:S05]  /*0500*/  EXIT ;  /* 0x000000000000794d */ /* 0x000fea0003800000 */
.L_x_7:
[----:B------:R-:W-:-:S00]  /*0510*/  BRA `(.L_x_7) ;  /* 0xfffffffc00fc7947 */ /* 0x000fc0000383ffff */
[----:B------:R-:W-:-:S00]  /*0520*/  NOP ;  /* 0x0000000000007918 */ /* 0x000fc00000000000 */
        /* <DEDUP_REMOVED lines=13> */
.L_x_13:


//--------------------- .text._Z8ddefaultPiS_i    --------------------------
	.section	.text._Z8ddefaultPiS_i,"ax",@progbits
	.align	128
        .global         _Z8ddefaultPiS_i
        .type           _Z8ddefaultPiS_i,@function
        .size           _Z8ddefaultPiS_i,(.L_x_14 - _Z8ddefaultPiS_i)
        .other          _Z8ddefaultPiS_i,@"STO_CUDA_ENTRY STV_DEFAULT"
_Z8ddefaultPiS_i:
.text._Z8ddefaultPiS_i:
[----:B------:R-:W-:Y:S01]  /*0000*/  LDC R1, c[0x0][0x37c] ;  /* 0x0000df00ff017b82 */ /* 0x000fe20000000800 */
[----:B------:R-:W0:Y:S07]  /*0010*/  S2R R7, SR_TID.X ;  /* 0x0000000000077919 */ /* 0x000e2e0000002100 */
[----:B------:R-:W0:Y:S01]  /*0020*/  S2UR UR4, SR_CTAID.X ;  /* 0x00000000000479c3 */ /* 0x000e220000002500 */
[----:B------:R-:W1:Y:S07]  /*0030*/  LDCU UR6, c[0x0][0x390] ;  /* 0x00007200ff0677ac */ /* 0x000e6e0008000800 */
[----:B------:R-:W0:Y:S01]  /*0040*/  LDC R0, c[0x0][0x360] ;  /* 0x0000d800ff007b82 */ /* 0x000e220000000800 */
[----:B------:R-:W2:Y:S01]  /*0050*/  LDCU UR5, c[0x0][0x370] ;  /* 0x00006e00ff0577ac */ /* 0x000ea20008000800 */
[----:B0-----:R-:W-:-:S02]  /*0060*/  IMAD R7, R0, UR4, R7 ;  /* 0x0000000400077c24 */ /* 0x001fc4000f8e0207 */
[----:B--2---:R-:W-:-:S03]  /*0070*/  IMAD R0, R0, UR5, RZ ;  /* 0x0000000500007c24 */ /* 0x004fc6000f8e02ff */
[----:B-1----:R-:W-:-:S13]  /*0080*/  ISETP.GE.AND P0, PT, R7, UR6, PT ;  /* 0x0000000607007c0c */ /* 0x002fda000bf06270 */
[----:B------:R-:W-:Y:S05]  /*0090*/  @P0 EXIT ;  /* 0x000000000000094d */ /* 0x000fea0003800000 */
[----:B------:R-:W0:Y:S01]  /*00a0*/  I2F.U32.RP R8, R0 ;  /* 0x0000000000087306 */ /* 0x000e220000209000 */
[C---:B------:R-:W-:Y:S01]  /*00b0*/  IADD3 R4, PT, PT, R0.reuse, R7, RZ ;  /* 0x0000000700047210 */ /* 0x040fe20007ffe0ff */
[----:B------:R-:W-:Y:S01]  /*00c0*/  IMAD.MOV R9, RZ, RZ, -R0 ;  /* 0x000000ffff097224 */ /* 0x000fe200078e0a00 */
[----:B------:R-:W-:Y:S01]  /*00d0*/  ISETP.NE.U32.AND P2, PT, R0, RZ, PT ;  /* 0x000000ff0000720c */ /* 0x000fe20003f45070 */
[----:B------:R-:W1:Y:S01]  /*00e0*/  LDCU.64 UR4, c[0x0][0x358] ;  /* 0x00006b00ff0477ac */ /* 0x000e620008000a00 */
[C---:B------:R-:W-:Y:S01]  /*00f0*/  ISETP.GE.AND P0, PT, R4.reuse, UR6, PT ;  /* 0x0000000604007c0c */ /* 0x040fe2000bf06270 */
[----:B------:R-:W-:Y:S01]  /*0100*/  BSSY.RECONVERGENT B0, `(.L_x_8) ;  /* 0x0000028000007945 */ /* 0x000fe20003800200 */
[----:B------:R-:W-:Y:S02]  /*0110*/  VIMNMX R5, PT, PT, R4, UR6, !PT ;  /* 0x0000000604057c48 */ /* 0x000fe4000ffe0100 */
[----:B------:R-:W-:-:S04]  /*0120*/  SEL R6, RZ, 0x1, P0 ;  /* 0x00000001ff067807 */ /* 0x000fc80000000000 */
[----:B------:R-:W-:Y:S01]  /*0130*/  IADD3 R5, PT, PT, R5, -R4, -R6 ;  /* 0x8000000405057210 */ /* 0x000fe20007ffe806 */
[----:B0-----:R-:W0:Y:S02]  /*0140*/  MUFU.RCP R8, R8 ;  /* 0x0000000800087308 */ /* 0x001e240000001000 */
[----:B0-----:R-:W-:-:S06]  /*0150*/  IADD3 R2, PT, PT, R8, 0xffffffe, RZ ;  /* 0x0ffffffe08027810 */ /* 0x001fcc0007ffe0ff */
[----:B------:R0:W2:Y:S02]  /*0160*/  F2I.FTZ.U32.TRUNC.NTZ R3, R2 ;  /* 0x0000000200037305 */ /* 0x0000a4000021f000 */
[----:B0-----:R-:W-:Y:S02]  /*0170*/  IMAD.MOV.U32 R2, RZ, RZ, RZ ;  /* 0x000000ffff027224 */ /* 0x001fe400078e00ff */
[----:B--2---:R-:W-:-:S04]  /*0180*/  IMAD R9, R9, R3, RZ ;  /* 0x0000000309097224 */ /* 0x004fc800078e02ff */
[----:B------:R-:W-:-:S06]  /*0190*/  IMAD.HI.U32 R8, R3, R9, R2 ;  /* 0x0000000903087227 */ /* 0x000fcc00078e0002 */
[----:B------:R-:W-:-:S05]  /*01a0*/  IMAD.HI.U32 R9, R8, R5, RZ ;  /* 0x0000000508097227 */ /* 0x000fca00078e00ff */
[----:B------:R-:W-:-:S05]  /*01b0*/  IADD3 R2, PT, PT, -R9, RZ, RZ ;  /* 0x000000ff09027210 */ /* 0x000fca0007ffe1ff */
[----:B------:R-:W-:Y:S02]  /*01c0*/  IMAD R5, R0, R2, R5 ;  /* 0x0000000200057224 */ /* 0x000fe400078e0205 */
[----:B------:R-:W0:Y:S03]  /*01d0*/  LDC.64 R2, c[0x0][0x388] ;  /* 0x0000e200ff027b82 */ /* 0x000e260000000a00 */
[----:B------:R-:W-:-:S13]  /*01e0*/  ISETP.GE.U32.AND P0, PT, R5, R0, PT ;  /* 0x000000000500720c */ /* 0x000fda0003f06070 */
[----:B------:R-:W-:Y:S01]  /*01f0*/  @P0 IMAD.IADD R5, R5, 0x1, -R0 ;  /* 0x0000000105050824 */ /* 0x000fe200078e0a00 */
[----:B------:R-:W-:-:S04]  /*0200*/  @P0 IADD3 R9, PT, PT, R9, 0x1, RZ ;  /* 0x0000000109090810 */ /* 0x000fc80007ffe0ff */
[-C--:B------:R-:W-:Y:S02]  /*0210*/  ISETP.GE.U32.AND P1, PT, R5, R0.reuse, PT ;  /* 0x000000000500720c */ /* 0x080fe40003f26070 */
[----:B------:R-:W2:Y:S11]  /*0220*/  LDC.64 R4, c[0x0][0x380] ;  /* 0x0000e000ff047b82 */ /* 0x000eb60000000a00 */
[----:B------:R-:W-:Y:S01]  /*0230*/  @P1 VIADD R9, R9, 0x1 ;  /* 0x0000000109091836 */ /* 0x000fe20000000000 */
[----:B------:R-:W-:-:S04]  /*0240*/  @!P2 LOP3.LUT R9, RZ, R0, RZ, 0x33, !PT ;  /* 0x00000000ff09a212 */ /* 0x000fc800078e33ff */
[----:B------:R-:W-:-:S04]  /*0250*/  IADD3 R6, PT, PT, R6, R9, RZ ;  /* 0x0000000906067210 */ /* 0x000fc80007ffe0ff */
[C---:B------:R-:W-:Y:S02]  /*0260*/  LOP3.LUT R8, R6.reuse, 0x3, RZ, 0xc0, !PT ;  /* 0x0000000306087812 */ /* 0x040fe400078ec0ff */
[----:B------:R-:W-:Y:S02]  /*0270*/  ISETP.GE.U32.AND P1, PT, R6, 0x3, PT ;  /* 0x000000030600780c */ /* 0x000fe40003f26070 */
[----:B------:R-:W-:-:S13]  /*0280*/  ISETP.NE.AND P0, PT, R8, 0x3, PT ;  /* 0x000000030800780c */ /* 0x000fda0003f05270 */
[----:B01----:R-:W-:Y:S05]  /*0290*/  @!P0 BRA `(.L_x_9) ;  /* 0x0000000000388947 */ /* 0x003fea0003800000 */
[----:B------:R-:W0:Y:S01]  /*02a0*/  LDC.64 R14, c[0x0][0x380] ;  /* 0x0000e000ff0e7b82 */ /* 0x000e220000000a00 */
[----:B------:R-:W-:-:S05]  /*02b0*/  VIADD R6, R6, 0x1 ;  /* 0x0000000106067836 */ /* 0x000fca0000000000 */
[----:B------:R-:W-:Y:S02]  /*02c0*/  LOP3.LUT R6, R6, 0x3, RZ, 0xc0, !PT ;  /* 0x0000000306067812 */ /* 0x000fe400078ec0ff */
[----:B------:R-:W1:Y:S02]  /*02d0*/  LDC.64 R12, c[0x0][0x388] ;  /* 0x0000e200ff0c7b82 */ /* 0x000e640000000a00 */
[----:B------:R-:W-:-:S07]  /*02e0*/  IADD3 R6, PT, PT, -R6, RZ, RZ ;  /* 0x000000ff06067210 */ /* 0x000fce0007ffe1ff */
.L_x_10:
[----:B---3--:R-:W-:Y:S01]  /*02f0*/  IMAD.MOV.U32 R17, RZ, RZ, -0x1 ;  /* 0xffffffffff117424 */ /* 0x008fe200078e00ff */
[----:B------:R-:W-:Y:S01]  /*0300*/  IADD3 R6, PT, PT, R6, 0x1, RZ ;  /* 0x0000000106067810 */ /* 0x000fe20007ffe0ff */
[----:B0-----:R-:W-:-:S03]  /*0310*/  IMAD.WIDE R10, R7, 0x4, R14 ;  /* 0x00000004070a7825 */ /* 0x001fc600078e020e */
[----:B------:R-:W-:Y:S01]  /*0320*/  ISETP.NE.AND P0, PT, R6, RZ, PT ;  /* 0x000000ff0600720c */ /* 0x000fe20003f05270 */
[----:B-1----:R-:W-:Y:S01]  /*0330*/  IMAD.WIDE R8, R7, 0x4, R12 ;  /* 0x0000000407087825 */ /* 0x002fe200078e020c */
[----:B------:R3:W-:Y:S03]  /*0340*/  STG.E desc[UR4][R10.64], R17 ;  /* 0x000000110a007986 */ /* 0x0007e6000c101904 */
[----:B------:R-:W-:Y:S01]  /*0350*/  IMAD.IADD R7, R0, 0x1, R7 ;  /* 0x0000000100077824 */ /* 0x000fe200078e0207 */
[----:B------:R3:W-:Y:S07]  /*0360*/  STG.E desc[UR4][R8.64], R17 ;  /* 0x0000001108007986 */ /* 0x0007ee000c101904 */
[----:B------:R-:W-:Y:S05]  /*0370*/  @P0 BRA `(.L_x_10) ;  /* 0xfffffffc00dc0947 */ /* 0x000fea000383ffff */
.L_x_9:
[----:B------:R-:W-:Y:S05]  /*0380*/  BSYNC.RECONVERGENT B0 ;  /* 0x0000000000007941 */ /* 0x000fea0003800200 */
.L_x_8:
[----:B------:R-:W-:Y:S05]  /*0390*/  @!P1 EXIT ;  /* 0x000000000000994d */ /* 0x000fea0003800000 */
.L_x_11:
[----:B0-2---:R-:W-:Y:S01]  /*03a0*/  IMAD.WIDE R20, R7, 0x4, R4 ;  /* 0x0000000407147825 */ /* 0x005fe200078e0204 */
[----:B------:R-:W-:-:S03]  /*03b0*/  MOV R25, 0xffffffff ;  /* 0xffffffff00197802 */ /* 0x000fc60000000f00 */
[----:B------:R-:W-:Y:S01]  /*03c0*/  IMAD.WIDE R22, R7, 0x4, R2 ;  /* 0x0000000407167825 */ /* 0x000fe200078e0202 */
[C---:B------:R-:W-:Y:S01]  /*03d0*/  LEA R7, R0.reuse, R7, 0x2 ;  /* 0x0000000700077211 */ /* 0x040fe200078e10ff */
[----:B------:R0:W-:Y:S02]  /*03e0*/  STG.E desc[UR4][R20.64], R25 ;  /* 0x0000001914007986 */ /* 0x0001e4000c101904 */
[C---:B---3--:R-:W-:Y:S01]  /*03f0*/  IMAD.WIDE R8, R0.reuse, 0x4, R20 ;  /* 0x0000000400087825 */ /* 0x048fe200078e0214 */
[----:B------:R-:W-:Y:S01]  /*0400*/  ISETP.GE.AND P0, PT, R7, UR6, PT ;  /* 0x0000000607007c0c */ /* 0x000fe2000bf06270 */
[----:B------:R0:W-:Y:S02]  /*0410*/  STG.E desc[UR4][R22.64], R25 ;  /* 0x0000001916007986 */ /* 0x0001e4000c101904 */
[C---:B------:R-:W-:Y:S02]  /*0420*/  IMAD.WIDE R10, R0.reuse, 0x4, R22 ;  /* 0x00000004000a7825 */ /* 0x040fe400078e0216 */
[----:B------:R0:W-:Y:S02]  /*0430*/  STG.E desc[UR4][R8.64], R25 ;  /* 0x0000001908007986 */ /* 0x0001e4000c101904 */
[----:B------:R-:W-:-:S02]  /*0440*/  IMAD.WIDE R12, R0, 0x4, R8 ;  /* 0x00000004000c7825 */ /* 0x000fc400078e0208 */
[----:B------:R0:W-:Y:S02]  /*0450*/  STG.E desc[UR4][R10.64], R25 ;  /* 0x000000190a007986 */ /* 0x0001e4000c101904 */
[C---:B------:R-:W-:Y:S02]  /*0460*/  IMAD.WIDE R14, R0.reuse, 0x4, R10 ;  /* 0x00000004000e7825 */ /* 0x040fe400078e020a */
[----:B------:R0:W-:Y:S02]  /*0470*/  STG.E desc[UR4][R12.64], R25 ;  /* 0x000000190c007986 */ /* 0x0001e4000c101904 */
[C---:B------:R-:W-:Y:S02]  /*0480*/  IMAD.WIDE R16, R0.reuse, 0x4, R12 ;  /* 0x0000000400107825 */ /* 0x040fe400078e020c */
[----:B------:R0:W-:Y:S02]  /*0490*/  STG.E desc[UR4][R14.64], R25 ;  /* 0x000000190e007986 */ /* 0x0001e4000c101904 */
[----:B------:R-:W-:-:S02]  /*04a0*/  IMAD.WIDE R18, R0, 0x4, R14 ;  /* 0x0000000400127825 */ /* 0x000fc400078e020e */
[----:B------:R0:W-:Y:S04]  /*04b0*/  STG.E desc[UR4][R16.64], R25 ;  /* 0x0000001910007986 */ /* 0x0001e8000c101904 */
[----:B------:R0:W-:Y:S01]  /*04c0*/  STG.E desc[UR4][R18.64], R25 ;  /* 0x0000001912007986 */ /* 0x0001e2000c101904 */
[----:B------:R-:W-:Y:S05]  /*04d0*/  @!P0 BRA `(.L_x_11) ;  /* 0xfffffffc00b08947 */ /* 0x000fea000383ffff */
[----:B------:R-:W-:Y:S05]  /*04e0*/  EXIT ;  /* 0x000000000000794d */ /* 0x000fea0003800000 */
.L_x_12:
        /* <DEDUP_REMOVED lines=9> */
.L_x_14:


//--------------------- .nv.shared.reserved.0     --------------------------
	.section	.nv.shared.reserved.0,"aw",@nobits
	.weak		__nv_reservedSMEM_offset_0_alias
	.size		__nv_reservedSMEM_offset_0_alias, 0, 64
	.other		__nv_reservedSMEM_offset_0_alias,@"STO_CUDA_RESERVED_SHARED STV_DEFAULT"
__nv_reservedSMEM_offset_0_alias:
	.zero		0
	.zero		64


//--------------------- .nv.constant0._Z10bfs_kerneliPiS_S_S_PbS_S_iiS_S_ --------------------------
	.section	.nv.constant0._Z10bfs_kerneliPiS_S_S_PbS_S_iiS_S_,"a",@progbits
	.sectionflags	@""
	.align	4
.nv.constant0._Z10bfs_kerneliPiS_S_S_PbS_S_iiS_S_:
	.zero		984


//--------------------- .nv.constant0._Z8ddefaultPiS_i --------------------------
	.section	.nv.constant0._Z8ddefaultPiS_i,"a",@progbits
	.sectionflags	@""
	.align	4
.nv.constant0._Z8ddefaultPiS_i:
	.zero		916


//--------------------- SYMBOLS --------------------------

	.type		.nv.reservedSmem.offset0,@object
	.size		.nv.reservedSmem.offset0,0x4
